//
// Generated by NVIDIA NVVM Compiler
//
// Compiler Build ID: CL-36424714
// Cuda compilation tools, release 13.0, V13.0.88
// Based on NVVM 20.0.0
//

.version 9.0
.target sm_100
.address_size 64

	// .globl	_Z10MyKernel2DPfmii
.const .align 4 .b8 constData[1024];
.global .align 4 .f32 devData;
.global .align 8 .u64 devPointer;

.visible .entry _Z10MyKernel2DPfmii(
	.param .u64 .ptr .align 1 _Z10MyKernel2DPfmii_param_0,
	.param .u64 _Z10MyKernel2DPfmii_param_1,
	.param .u32 _Z10MyKernel2DPfmii_param_2,
	.param .u32 _Z10MyKernel2DPfmii_param_3
)
{


	ret;

}
	// .globl	_Z10MyKernel3D14cudaPitchedPtriii
.visible .entry _Z10MyKernel3D14cudaPitchedPtriii(
	.param .align 8 .b8 _Z10MyKernel3D14cudaPitchedPtriii_param_0[32],
	.param .u32 _Z10MyKernel3D14cudaPitchedPtriii_param_1,
	.param .u32 _Z10MyKernel3D14cudaPitchedPtriii_param_2,
	.param .u32 _Z10MyKernel3D14cudaPitchedPtriii_param_3
)
{


	ret;

}


// ===== COMPILED SASS (sm_100) =====

	.target	sm_100

	.elftype	@"ET_EXEC"


//--------------------- .note.nv.tkinfo           --------------------------
	.section	.note.nv.tkinfo,"",@"SHT_NOTE"
	.sectionflags	@"SHF_NOTE_NV_TKINFO"
	.tkinfo
        /*0018*/ 	.word	0x00000002
        /*0030*/ 	.string	""
        /*0030*/ 	.string	"ptxas"
        /*0030*/ 	.string	"Cuda compilation tools, release 13.0, V13.0.88"
        /*0030*/ 	.string	"Build cuda_13.0.r13.0/compiler.36424714_0"
        /*0030*/ 	.string	"-arch sm_100 -m 64 "



//--------------------- .note.nv.cuinfo           --------------------------
	.section	.note.nv.cuinfo,"",@"SHT_NOTE"
	.sectionflags	@"SHF_NOTE_NV_CUINFO"
        /*0018*/ 	.short	0x0002
        /*001a*/ 	.short	0x0064
        /*001c*/ 	.short	0x0082
	.zero		2


//--------------------- .nv.info                  --------------------------
	.section	.nv.info,"",@"SHT_CUDA_INFO"
	.align	4


	//----- nvinfo : EIATTR_REGCOUNT
	.align		4
        /*0000*/ 	.byte	0x04, 0x2f
        /*0002*/ 	.short	(.L_4 - .L_3)
	.align		4
.L_3:
        /*0004*/ 	.word	index@(_Z10MyKernel2DPfmii)
        /*0008*/ 	.word	0x00000004


	//----- nvinfo : EIATTR_FRAME_SIZE
	.align		4
.L_4:
        /*000c*/ 	.byte	0x04, 0x11
        /*000e*/ 	.short	(.L_6 - .L_5)
	.align		4
.L_5:
        /*0010*/ 	.word	index@(_Z10MyKernel2DPfmii)
        /*0014*/ 	.word	0x00000000


	//----- nvinfo : EIATTR_REGCOUNT
	.align		4
.L_6:
        /*0018*/ 	.byte	0x04, 0x2f
        /*001a*/ 	.short	(.L_8 - .L_7)
	.align		4
.L_7:
        /*001c*/ 	.word	index@(_Z10MyKernel3D14cudaPitchedPtriii)
        /*0020*/ 	.word	0x00000004


	//----- nvinfo : EIATTR_FRAME_SIZE
	.align		4
.L_8:
        /*0024*/ 	.byte	0x04, 0x11
        /*0026*/ 	.short	(.L_10 - .L_9)
	.align		4
.L_9:
        /*0028*/ 	.word	index@(_Z10MyKernel3D14cudaPitchedPtriii)
        /*002c*/ 	.word	0x00000000


	//----- nvinfo : EIATTR_MIN_STACK_SIZE
	.align		4
.L_10:
        /*0030*/ 	.byte	0x04, 0x12
        /*0032*/ 	.short	(.L_12 - .L_11)
	.align		4
.L_11:
        /*0034*/ 	.word	index@(_Z10MyKernel3D14cudaPitchedPtriii)
        /*0038*/ 	.word	0x00000000


	//----- nvinfo : EIATTR_MIN_STACK_SIZE
	.align		4
.L_12:
        /*003c*/ 	.byte	0x04, 0x12
        /*003e*/ 	.short	(.L_14 - .L_13)
	.align		4
.L_13:
        /*0040*/ 	.word	index@(_Z10MyKernel2DPfmii)
        /*0044*/ 	.word	0x00000000
.L_14:


//--------------------- .nv.compat                --------------------------
	.section	.nv.compat,"",@"SHT_CUDA_COMPAT_INFO"
	.align	4
        /*0000*/ 	.byte	0x02, 0x09, 0x00, 0x00, 0x02, 0x02, 0x01, 0x00, 0x02, 0x05, 0x05, 0x00, 0x03, 0x07, 0x01, 0x01
        /*0010*/ 	.byte	0x02, 0x03, 0x00, 0x00, 0x02, 0x06, 0x01, 0x00, 0x04, 0x0b, 0x08, 0x00, 0x09, 0x00, 0x00, 0x00
        /*0020*/ 	.byte	0x00, 0x00, 0x00, 0x00


//--------------------- .nv.info._Z10MyKernel3D14cudaPitchedPtriii --------------------------
	.section	.nv.info._Z10MyKernel3D14cudaPitchedPtriii,"",@"SHT_CUDA_INFO"
	.sectionflags	@""
	.align	4


	//----- nvinfo : EIATTR_CUDA_API_VERSION
	.align		4
        /*0000*/ 	.byte	0x04, 0x37
        /*0002*/ 	.short	(.L_16 - .L_15)
.L_15:
        /*0004*/ 	.word	0x00000082


	//----- nvinfo : EIATTR_KPARAM_INFO
	.align		4
.L_16:
        /*0008*/ 	.byte	0x04, 0x17
        /*000a*/ 	.short	(.L_18 - .L_17)
.L_17:
        /*000c*/ 	.word	0x00000000
        /*0010*/ 	.short	0x0003
        /*0012*/ 	.short	0x0028
        /*0014*/ 	.byte	0x00, 0xf0, 0x11, 0x00


	//----- nvinfo : EIATTR_KPARAM_INFO
	.align		4
.L_18:
        /*0018*/ 	.byte	0x04, 0x17
        /*001a*/ 	.short	(.L_20 - .L_19)
.L_19:
        /*001c*/ 	.word	0x00000000
        /*0020*/ 	.short	0x0002
        /*0022*/ 	.short	0x0024
        /*0024*/ 	.byte	0x00, 0xf0, 0x11, 0x00


	//----- nvinfo : EIATTR_KPARAM_INFO
	.align		4
.L_20:
        /*0028*/ 	.byte	0x04, 0x17
        /*002a*/ 	.short	(.L_22 - .L_21)
.L_21:
        /*002c*/ 	.word	0x00000000
        /*0030*/ 	.short	0x0001
        /*0032*/ 	.short	0x0020
        /*0034*/ 	.byte	0x00, 0xf0, 0x11, 0x00


	//----- nvinfo : EIATTR_KPARAM_INFO
	.align		4
.L_22:
        /*0038*/ 	.byte	0x04, 0x17
        /*003a*/ 	.short	(.L_24 - .L_23)
.L_23:
        /*003c*/ 	.word	0x00000000
        /*0040*/ 	.short	0x0000
        /*0042*/ 	.short	0x0000
        /*0044*/ 	.byte	0x00, 0xf0, 0x81, 0x00


	//----- nvinfo : EIATTR_SPARSE_MMA_MASK
	.align		4
.L_24:
        /*0048*/ 	.byte	0x03, 0x50
        /*004a*/ 	.short	0x0000


	//----- nvinfo : EIATTR_MAXREG_COUNT
	.align		4
        /*004c*/ 	.byte	0x03, 0x1b
        /*004e*/ 	.short	0x00ff


	//----- nvinfo : EIATTR_MERCURY_ISA_VERSION
	.align		4
        /*0050*/ 	.byte	0x03, 0x5f
        /*0052*/ 	.short	0x0101


	//----- nvinfo : EIATTR_VRC_CTA_INIT_COUNT
	.align		4
        /*0054*/ 	.byte	0x02, 0x4a
	.zero		1
	.zero		1


	//----- nvinfo : EIATTR_EXIT_INSTR_OFFSETS
	.align		4
        /*0058*/ 	.byte	0x04, 0x1c
        /*005a*/ 	.short	(.L_26 - .L_25)


	//   ....[0]....
.L_25:
        /*005c*/ 	.word	0x00000010


	//----- nvinfo : EIATTR_CBANK_PARAM_SIZE
	.align		4
.L_26:
        /*0060*/ 	.byte	0x03, 0x19
        /*0062*/ 	.short	0x002c


	//----- nvinfo : EIATTR_PARAM_CBANK
	.align		4
        /*0064*/ 	.byte	0x04, 0x0a
        /*0066*/ 	.short	(.L_28 - .L_27)
	.align		4
.L_27:
        /*0068*/ 	.word	index@(.nv.constant0._Z10MyKernel3D14cudaPitchedPtriii)
        /*006c*/ 	.short	0x0380
        /*006e*/ 	.short	0x002c


	//----- nvinfo : EIATTR_SW_WAR
	.align		4
.L_28:
        /*0070*/ 	.byte	0x04, 0x36
        /*0072*/ 	.short	(.L_30 - .L_29)
.L_29:
        /*0074*/ 	.word	0x00000008
.L_30:


//--------------------- .nv.info._Z10MyKernel2DPfmii --------------------------
	.section	.nv.info._Z10MyKernel2DPfmii,"",@"SHT_CUDA_INFO"
	.sectionflags	@""
	.align	4


	//----- nvinfo : EIATTR_CUDA_API_VERSION
	.align		4
        /*0000*/ 	.byte	0x04, 0x37
        /*0002*/ 	.short	(.L_32 - .L_31)
.L_31:
        /*0004*/ 	.word	0x00000082


	//----- nvinfo : EIATTR_KPARAM_INFO
	.align		4
.L_32:
        /*0008*/ 	.byte	0x04, 0x17
        /*000a*/ 	.short	(.L_34 - .L_33)
.L_33:
        /*000c*/ 	.word	0x00000000
        /*0010*/ 	.short	0x0003
        /*0012*/ 	.short	0x0014
        /*0014*/ 	.byte	0x00, 0xf0, 0x11, 0x00


	//----- nvinfo : EIATTR_KPARAM_INFO
	.align		4
.L_34:
        /*0018*/ 	.byte	0x04, 0x17
        /*001a*/ 	.short	(.L_36 - .L_35)
.L_35:
        /*001c*/ 	.word	0x00000000
        /*0020*/ 	.short	0x0002
        /*0022*/ 	.short	0x0010
        /*0024*/ 	.byte	0x00, 0xf0, 0x11, 0x00


	//----- nvinfo : EIATTR_KPARAM_INFO
	.align		4
.L_36:
        /*0028*/ 	.byte	0x04, 0x17
        /*002a*/ 	.short	(.L_38 - .L_37)
.L_37:
        /*002c*/ 	.word	0x00000000
        /*0030*/ 	.short	0x0001
        /*0032*/ 	.short	0x0008
        /*0034*/ 	.byte	0x00, 0xf0, 0x21, 0x00


	//----- nvinfo : EIATTR_KPARAM_INFO
	.align		4
.L_38:
        /*0038*/ 	.byte	0x04, 0x17
        /*003a*/ 	.short	(.L_40 - .L_39)
.L_39:
        /*003c*/ 	.word	0x00000000
        /*0040*/ 	.short	0x0000
        /*0042*/ 	.short	0x0000
        /*0044*/ 	.byte	0x00, 0xf5, 0x21, 0x00


	//----- nvinfo : EIATTR_SPARSE_MMA_MASK
	.align		4
.L_40:
        /*0048*/ 	.byte	0x03, 0x50
        /*004a*/ 	.short	0x0000


	//----- nvinfo : EIATTR_MAXREG_COUNT
	.align		4
        /*004c*/ 	.byte	0x03, 0x1b
        /*004e*/ 	.short	0x00ff


	//----- nvinfo : EIATTR_MERCURY_ISA_VERSION
	.align		4
        /*0050*/ 	.byte	0x03, 0x5f
        /*0052*/ 	.short	0x0101


	//----- nvinfo : EIATTR_VRC_CTA_INIT_COUNT
	.align		4
        /*0054*/ 	.byte	0x02, 0x4a
	.zero		1
	.zero		1


	//----- nvinfo : EIATTR_EXIT_INSTR_OFFSETS
	.align		4
        /*0058*/ 	.byte	0x04, 0x1c
        /*005a*/ 	.short	(.L_42 - .L_41)


	//   ....[0]....
.L_41:
        /*005c*/ 	.word	0x00000010


	//----- nvinfo : EIATTR_CBANK_PARAM_SIZE
	.align		4
.L_42:
        /*0060*/ 	.byte	0x03, 0x19
        /*0062*/ 	.short	0x0018


	//----- nvinfo : EIATTR_PARAM_CBANK
	.align		4
        /*0064*/ 	.byte	0x04, 0x0a
        /*0066*/ 	.short	(.L_44 - .L_43)
	.align		4
.L_43:
        /*0068*/ 	.word	index@(.nv.constant0._Z10MyKernel2DPfmii)
        /*006c*/ 	.short	0x0380
        /*006e*/ 	.short	0x0018


	//----- nvinfo : EIATTR_SW_WAR
	.align		4
.L_44:
        /*0070*/ 	.byte	0x04, 0x36
        /*0072*/ 	.short	(.L_46 - .L_45)
.L_45:
        /*0074*/ 	.word	0x00000008
.L_46:


//--------------------- .nv.callgraph             --------------------------
	.section	.nv.callgraph,"",@"SHT_CUDA_CALLGRAPH"
	.align	4
	.sectionentsize	8
	.align		4
        /*0000*/ 	.word	0x00000000
	.align		4
        /*0004*/ 	.word	0xffffffff
	.align		4
        /*0008*/ 	.word	0x00000000
	.align		4
        /*000c*/ 	.word	0xfffffffe
	.align		4
        /*0010*/ 	.word	0x00000000
	.align		4
        /*0014*/ 	.word	0xfffffffd
	.align		4
        /*0018*/ 	.word	0x00000000
	.align		4
        /*001c*/ 	.word	0xfffffffc


//--------------------- .nv.constant3             --------------------------
	.section	.nv.constant3,"a",@progbits
	.align	4
.nv.constant3:
	.type		constData,@object
	.size		constData,(.L_0 - constData)
constData:
	.zero		1024
.L_0:


//--------------------- .nv.constant4             --------------------------
	.section	.nv.constant4,"a",@progbits
	.align	8
	.align		8
.nv.constant4:
        /*0000*/ 	.dword	devData
	.align		8
        /*0008*/ 	.dword	devPointer


//--------------------- .text._Z10MyKernel3D14cudaPitchedPtriii --------------------------
	.section	.text._Z10MyKernel3D14cudaPitchedPtriii,"ax",@progbits
	.align	128
        .global         _Z10MyKernel3D14cudaPitchedPtriii
        .type           _Z10MyKernel3D14cudaPitchedPtriii,@function
        .size           _Z10MyKernel3D14cudaPitchedPtriii,(.L_x_2 - _Z10MyKernel3D14cudaPitchedPtriii)
        .other          _Z10MyKernel3D14cudaPitchedPtriii,@"STO_CUDA_ENTRY STV_DEFAULT"
_Z10MyKernel3D14cudaPitchedPtriii:
.text._Z10MyKernel3D14cudaPitchedPtriii:
[----:B------:R-:W-:Y:S01]  /*0000*/  LDC R1, c[0x0][0x37c] ;  /* 0x0000df00ff017b82 */ /* 0x000fe20000000800 */
[----:B------:R-:W-:Y:S05]  /*0010*/  EXIT ;  /* 0x000000000000794d */ /* 0x000fea0003800000 */
.L_x_0:
[----:B------:R-:W-:-:S00]  /*0020*/  BRA `(.L_x_0) ;  /* 0xfffffffc00fc7947 */ /* 0x000fc0000383ffff */
[----:B------:R-:W-:-:S00]  /*0030*/  NOP ;  /* 0x0000000000007918 */ /* 0x000fc00000000000 */
        /* <DEDUP_REMOVED lines=12> */
.L_x_2:


//--------------------- .text._Z10MyKernel2DPfmii --------------------------
	.section	.text._Z10MyKernel2DPfmii,"ax",@progbits
	.align	128
        .global         _Z10MyKernel2DPfmii
        .type           _Z10MyKernel2DPfmii,@function
        .size           _Z10MyKernel2DPfmii,(.L_x_3 - _Z10MyKernel2DPfmii)
        .other          _Z10MyKernel2DPfmii,@"STO_CUDA_ENTRY STV_DEFAULT"
_Z10MyKernel2DPfmii:
.text._Z10MyKernel2DPfmii:
[----:B------:R-:W-:Y:S01]  /*0000*/  LDC R1, c[0x0][0x37c] ;  /* 0x0000df00ff017b82 */ /* 0x000fe20000000800 */
[----:B------:R-:W-:Y:S05]  /*0010*/  EXIT ;  /* 0x000000000000794d */ /* 0x000fea0003800000 */
.L_x_1:
        /* <DEDUP_REMOVED lines=14> */
.L_x_3:


//--------------------- .nv.shared.reserved.0     --------------------------
	.section	.nv.shared.reserved.0,"aw",@nobits
	.weak		__nv_reservedSMEM_offset_0_alias
	.size		__nv_reservedSMEM_offset_0_alias, 0, 64
	.other		__nv_reservedSMEM_offset_0_alias,@"STO_CUDA_RESERVED_SHARED STV_DEFAULT"
__nv_reservedSMEM_offset_0_alias:
	.zero		0
	.zero		64


//--------------------- .nv.global                --------------------------
	.section	.nv.global,"aw",@nobits
	.align	8
.nv.global:
	.type		devPointer,@object
	.size		devPointer,(devData - devPointer)
devPointer:
	.zero		8
	.type		devData,@object
	.size		devData,(.L_1 - devData)
devData:
	.zero		4
.L_1:


//--------------------- .nv.constant0._Z10MyKernel3D14cudaPitchedPtriii --------------------------
	.section	.nv.constant0._Z10MyKernel3D14cudaPitchedPtriii,"a",@progbits
	.sectionflags	@""
	.align	4
.nv.constant0._Z10MyKernel3D14cudaPitchedPtriii:
	.zero		940


//--------------------- .nv.constant0._Z10MyKernel2DPfmii --------------------------
	.section	.nv.constant0._Z10MyKernel2DPfmii,"a",@progbits
	.sectionflags	@""
	.align	4
.nv.constant0._Z10MyKernel2DPfmii:
	.zero		920


//--------------------- SYMBOLS --------------------------

	.type		.nv.reservedSmem.offset0,@object
	.size		.nv.reservedSmem.offset0,0x4
